	.headerflags	@"EF_CUDA_TEXMODE_UNIFIED EF_CUDA_64BIT_ADDRESS EF_CUDA_ACCELERATORS EF_CUDA_SM90 EF_CUDA_VIRTUAL_SM(EF_CUDA_SM90)"
	.elftype	@"ET_EXEC"


//--------------------- .nv.info                  --------------------------
	.section	.nv.info,"",@"SHT_CUDA_INFO"
	.align	4


	//----- nvinfo : EIATTR_REGCOUNT
	.align		4
        /*0000*/ 	.byte	0x04, 0x2f
        /*0002*/ 	.short	(.L_1 - .L_0)
	.align		4
.L_0:
        /*0004*/ 	.word	index@(triton_poi_fused_view_2)
        /*0008*/ 	.word	0x0000000a


	//----- nvinfo : EIATTR_MIN_STACK_SIZE
	.align		4
.L_1:
        /*000c*/ 	.byte	0x04, 0x12
        /*000e*/ 	.short	(.L_3 - .L_2)
	.align		4
.L_2:
        /*0010*/ 	.word	index@(triton_poi_fused_view_2)
        /*0014*/ 	.word	0x00000000


	//----- nvinfo : EIATTR_FRAME_SIZE
	.align		4
.L_3:
        /*0018*/ 	.byte	0x04, 0x11
        /*001a*/ 	.short	(.L_5 - .L_4)
	.align		4
.L_4:
        /*001c*/ 	.word	index@(triton_poi_fused_view_2)
        /*0020*/ 	.word	0x00000000


	//----- nvinfo : EIATTR_MIN_STACK_SIZE
	.align		4
.L_5:
        /*0024*/ 	.byte	0x04, 0x12
        /*0026*/ 	.short	(.L_7 - .L_6)
	.align		4
.L_6:
        /*0028*/ 	.word	index@(triton_poi_fused_view_2)
        /*002c*/ 	.word	0x00000000
.L_7:


//--------------------- .nv.info.triton_poi_fused_view_2 --------------------------
	.section	.nv.info.triton_poi_fused_view_2,"",@"SHT_CUDA_INFO"
	.sectionflags	@""
	.align	4


	//----- nvinfo : EIATTR_CUDA_API_VERSION
	.align		4
        /*0000*/ 	.byte	0x04, 0x37
        /*0002*/ 	.short	(.L_9 - .L_8)
.L_8:
        /*0004*/ 	.word	0x0000007c


	//----- nvinfo : EIATTR_KPARAM_INFO
	.align		4
.L_9:
        /*0008*/ 	.byte	0x04, 0x17
        /*000a*/ 	.short	(.L_11 - .L_10)
.L_10:
        /*000c*/ 	.word	0x00000000
        /*0010*/ 	.short	0x0002
        /*0012*/ 	.short	0x0010
        /*0014*/ 	.byte	0x00, 0xf0, 0x11, 0x00


	//----- nvinfo : EIATTR_KPARAM_INFO
	.align		4
.L_11:
        /*0018*/ 	.byte	0x04, 0x17
        /*001a*/ 	.short	(.L_13 - .L_12)
.L_12:
        /*001c*/ 	.word	0x00000000
        /*0020*/ 	.short	0x0001
        /*0022*/ 	.short	0x0008
        /*0024*/ 	.byte	0x00, 0xf4, 0x21, 0x00


	//----- nvinfo : EIATTR_KPARAM_INFO
	.align		4
.L_13:
        /*0028*/ 	.byte	0x04, 0x17
        /*002a*/ 	.short	(.L_15 - .L_14)
.L_14:
        /*002c*/ 	.word	0x00000000
        /*0030*/ 	.short	0x0000
        /*0032*/ 	.short	0x0000
        /*0034*/ 	.byte	0x00, 0xf4, 0x21, 0x00


	//----- nvinfo : EIATTR_SPARSE_MMA_MASK
	.align		4
.L_15:
        /*0038*/ 	.byte	0x03, 0x50
        /*003a*/ 	.short	0x0000


	//----- nvinfo : EIATTR_MAXREG_COUNT
	.align		4
        /*003c*/ 	.byte	0x03, 0x1b
        /*003e*/ 	.short	0x00ff


	//----- nvinfo : EIATTR_EXIT_INSTR_OFFSETS
	.align		4
        /*0040*/ 	.byte	0x04, 0x1c
        /*0042*/ 	.short	(.L_17 - .L_16)


	//   ....[0]....
.L_16:
        /*0044*/ 	.word	0x00000100


	//   ....[1]....
        /*0048*/ 	.word	0x00000120


	//----- nvinfo : EIATTR_REQNTID
	.align		4
.L_17:
        /*004c*/ 	.byte	0x04, 0x10
        /*004e*/ 	.short	(.L_19 - .L_18)
.L_18:
        /*0050*/ 	.word	0x00000080
        /*0054*/ 	.word	0x00000001
        /*0058*/ 	.word	0x00000001


	//----- nvinfo : EIATTR_CRS_STACK_SIZE
	.align		4
.L_19:
        /*005c*/ 	.byte	0x04, 0x1e
        /*005e*/ 	.short	(.L_21 - .L_20)
.L_20:
        /*0060*/ 	.word	0x00000000


	//----- nvinfo : EIATTR_CBANK_PARAM_SIZE
	.align		4
.L_21:
        /*0064*/ 	.byte	0x03, 0x19
        /*0066*/ 	.short	0x0014


	//----- nvinfo : EIATTR_PARAM_CBANK
	.align		4
        /*0068*/ 	.byte	0x04, 0x0a
        /*006a*/ 	.short	(.L_23 - .L_22)
	.align		4
.L_22:
        /*006c*/ 	.word	index@(.nv.constant0.triton_poi_fused_view_2)
        /*0070*/ 	.short	0x0210
        /*0072*/ 	.short	0x0014


	//----- nvinfo : EIATTR_SW_WAR
	.align		4
.L_23:
        /*0074*/ 	.byte	0x04, 0x36
        /*0076*/ 	.short	(.L_25 - .L_24)
.L_24:
        /*0078*/ 	.word	0x00000008
.L_25:


//--------------------- .nv.callgraph             --------------------------
	.section	.nv.callgraph,"",@"SHT_CUDA_CALLGRAPH"
	.align	4
	.sectionentsize	8
	.align		4
        /*0000*/ 	.word	0x00000000
	.align		4
        /*0004*/ 	.word	0xffffffff
	.align		4
        /*0008*/ 	.word	0x00000000
	.align		4
        /*000c*/ 	.word	0xfffffffe
	.align		4
        /*0010*/ 	.word	0x00000000
	.align		4
        /*0014*/ 	.word	0xfffffffd
	.align		4
        /*0018*/ 	.word	0x00000000
	.align		4
        /*001c*/ 	.word	0xfffffffc


//--------------------- .text.triton_poi_fused_view_2 --------------------------
	.section	.text.triton_poi_fused_view_2,"ax",@progbits
	.align	128
        .global         triton_poi_fused_view_2
        .type           triton_poi_fused_view_2,@function
        .size           triton_poi_fused_view_2,(.L_x_3 - triton_poi_fused_view_2)
        .other          triton_poi_fused_view_2,@"STO_CUDA_ENTRY STV_DEFAULT"
triton_poi_fused_view_2:
.text.triton_poi_fused_view_2:
[----:B------:R-:W0:Y:S02]  /*0000*/  LDC R1, c[0x0][0x28] ;  /* 0x00000a00ff017b82 */ /* 0x000e240000000800 */
[----:B------:R-:W1:Y:S01]  /*0010*/  S2R R0, SR_TID.X ;  /* 0x0000000000007919 */ /* 0x000e620000002100 */
[----:B------:R-:W2:Y:S01]  /*0020*/  LDC.64 R4, c[0x0][0x218] ;  /* 0x00008600ff047b82 */ /* 0x000ea20000000a00 */
[----:B------:R-:W-:Y:S01]  /*0030*/  ULDC.64 UR4, c[0x0][0x208] ;  /* 0x0000820000047ab9 */ /* 0x000fe20000000a00 */
[----:B------:R-:W-:Y:S01]  /*0040*/  BSSY B0, `(.L_x_0) ;  /* 0x000000b000007945 */ /* 0x000fe20003800000 */
[----:B------:R-:W3:Y:S01]  /*0050*/  S2R R7, SR_CTAID.X ;  /* 0x0000000000077919 */ /* 0x000ee20000002500 */
[----:B------:R-:W-:Y:S01]  /*0060*/  HFMA2.MMA R3, -RZ, RZ, 0, 0 ;  /* 0x00000000ff037435 */ /* 0x000fe200000001ff */
[----:B-1----:R-:W-:-:S04]  /*0070*/  LOP3.LUT R0, R0, 0x7f, RZ, 0xc0, !PT ;  /* 0x0000007f00007812 */ /* 0x002fc800078ec0ff */
[----:B---3--:R-:W-:-:S04]  /*0080*/  LEA R7, R7, R0, 0x7 ;  /* 0x0000000007077211 */ /* 0x008fc800078e38ff */
[C---:B------:R-:W-:Y:S01]  /*0090*/  ISETP.GE.AND P0, PT, R7.reuse, 0x800, PT ;  /* 0x000008000700780c */ /* 0x040fe20003f06270 */
[----:B--2---:R-:W-:-:S12]  /*00a0*/  IMAD.WIDE R4, R7, 0x4, R4 ;  /* 0x0000000407047825 */ /* 0x004fd800078e0204 */
[----:B------:R-:W-:Y:S05]  /*00b0*/  @P0 BRA `(.L_x_1) ;  /* 0x00000000000c0947 */ /* 0x000fea0003800000 */
[----:B------:R-:W1:Y:S02]  /*00c0*/  LDC.64 R2, c[0x0][0x210] ;  /* 0x00008400ff027b82 */ /* 0x000e640000000a00 */
[----:B-1----:R-:W-:-:S06]  /*00d0*/  IMAD.WIDE R2, R7, 0x4, R2 ;  /* 0x0000000407027825 */ /* 0x002fcc00078e0202 */
[----:B------:R1:W5:Y:S02]  /*00e0*/  LDG.E R3, desc[UR4][R2.64] ;  /* 0x0000000402037981 */ /* 0x000364000c1e1900 */
.L_x_1:
[----:B------:R-:W-:Y:S05]  /*00f0*/  BSYNC B0 ;  /* 0x0000000000007941 */ /* 0x000fea0003800000 */
.L_x_0:
[----:B------:R-:W-:Y:S05]  /*0100*/  @P0 EXIT ;  /* 0x000000000000094d */ /* 0x000fea0003800000 */
[----:B-----5:R-:W-:Y:S01]  /*0110*/  STG.E desc[UR4][R4.64], R3 ;  /* 0x0000000304007986 */ /* 0x020fe2000c101904 */
[----:B------:R-:W-:Y:S05]  /*0120*/  EXIT ;  /* 0x000000000000794d */ /* 0x000fea0003800000 */
.L_x_2:
[----:B------:R-:W-:-:S00]  /*0130*/  BRA `(.L_x_2) ;  /* 0xfffffffc00fc7947 */ /* 0x000fc0000383ffff */
[----:B------:R-:W-:-:S00]  /*0140*/  NOP ;  /* 0x0000000000007918 */ /* 0x000fc00000000000 */
        /* <DEDUP_REMOVED lines=11> */
.L_x_3:


//--------------------- .nv.constant0.triton_poi_fused_view_2 --------------------------
	.section	.nv.constant0.triton_poi_fused_view_2,"a",@progbits
	.sectionflags	@""
	.align	4
.nv.constant0.triton_poi_fused_view_2:
	.zero		548
